//
// Generated by NVIDIA NVVM Compiler
//
// Compiler Build ID: CL-36424714
// Cuda compilation tools, release 13.0, V13.0.88
// Based on NVVM 20.0.0
//

.version 9.0
.target sm_100
.address_size 64

	// .globl	_Z10prefix_sumPKfPfS1_S1_i
// _ZZ10prefix_sumPKfPfS1_S1_iE4smem has been demoted

.visible .entry _Z10prefix_sumPKfPfS1_S1_i(
	.param .u64 .ptr .align 1 _Z10prefix_sumPKfPfS1_S1_i_param_0,
	.param .u64 .ptr .align 1 _Z10prefix_sumPKfPfS1_S1_i_param_1,
	.param .u64 .ptr .align 1 _Z10prefix_sumPKfPfS1_S1_i_param_2,
	.param .u64 .ptr .align 1 _Z10prefix_sumPKfPfS1_S1_i_param_3,
	.param .u32 _Z10prefix_sumPKfPfS1_S1_i_param_4
)
{
	.reg .pred 	%p<14>;
	.reg .b32 	%r<46>;
	.reg .b32 	%f<16>;
	.reg .b64 	%rd<17>;
	// demoted variable
	.shared .align 4 .b8 _ZZ10prefix_sumPKfPfS1_S1_iE4smem[2048];
	ld.param.u64 	%rd3, [_Z10prefix_sumPKfPfS1_S1_i_param_0];
	ld.param.u64 	%rd4, [_Z10prefix_sumPKfPfS1_S1_i_param_1];
	ld.param.u64 	%rd5, [_Z10prefix_sumPKfPfS1_S1_i_param_2];
	ld.param.u64 	%rd6, [_Z10prefix_sumPKfPfS1_S1_i_param_3];
	ld.param.u32 	%r17, [_Z10prefix_sumPKfPfS1_S1_i_param_4];
	mov.u32 	%r1, %tid.x;
	mov.u32 	%r19, %ntid.x;
	mov.u32 	%r2, %ctaid.x;
	mul.lo.s32 	%r20, %r19, %r2;
	add.s32 	%r3, %r20, %r1;
	sub.s32 	%r21, %r17, %r20;
	min.s32 	%r22, %r21, 512;
	max.s32 	%r4, %r22, 0;
	mov.b32 	%r43, 1;
$L__BB0_1:
	mov.u32 	%r5, %r43;
	setp.lt.s32 	%p1, %r5, %r4;
	shl.b32 	%r43, %r5, 1;
	@%p1 bra 	$L__BB0_1;
	setp.ge.s32 	%p2, %r3, %r17;
	cvta.to.global.u64 	%rd7, %rd3;
	mul.wide.s32 	%rd8, %r3, 4;
	add.s64 	%rd1, %rd7, %rd8;
	shl.b32 	%r23, %r1, 2;
	mov.u32 	%r24, _ZZ10prefix_sumPKfPfS1_S1_iE4smem;
	add.s32 	%r7, %r24, %r23;
	@%p2 bra 	$L__BB0_4;
	ld.global.f32 	%f4, [%rd1];
	st.shared.f32 	[%r7], %f4;
	bra.uni 	$L__BB0_5;
$L__BB0_4:
	mov.b32 	%r25, 0;
	st.shared.u32 	[%r7], %r25;
$L__BB0_5:
	bar.sync 	0;
	setp.lt.u32 	%p3, %r5, 2;
	@%p3 bra 	$L__BB0_10;
	shl.b32 	%r27, %r1, 1;
	add.s32 	%r8, %r27, 2;
	shr.u32 	%r9, %r5, 1;
	mov.b32 	%r44, 1;
$L__BB0_7:
	mul.lo.s32 	%r11, %r44, %r8;
	setp.gt.s32 	%p4, %r11, %r5;
	@%p4 bra 	$L__BB0_9;
	sub.s32 	%r28, %r11, %r44;
	shl.b32 	%r29, %r28, 2;
	add.s32 	%r31, %r24, %r29;
	ld.shared.f32 	%f5, [%r31+-4];
	shl.b32 	%r32, %r44, 2;
	add.s32 	%r33, %r31, %r32;
	ld.shared.f32 	%f6, [%r33+-4];
	add.f32 	%f7, %f5, %f6;
	st.shared.f32 	[%r33+-4], %f7;
$L__BB0_9:
	bar.sync 	0;
	shl.b32 	%r44, %r44, 1;
	setp.le.s32 	%p5, %r44, %r9;
	@%p5 bra 	$L__BB0_7;
$L__BB0_10:
	add.s32 	%r34, %r5, -1;
	setp.ne.s32 	%p6, %r1, %r34;
	@%p6 bra 	$L__BB0_14;
	setp.eq.s64 	%p7, %rd5, 0;
	@%p7 bra 	$L__BB0_13;
	ld.shared.f32 	%f8, [%r7];
	cvta.to.global.u64 	%rd9, %rd5;
	mul.wide.u32 	%rd10, %r2, 4;
	add.s64 	%rd11, %rd9, %rd10;
	st.global.f32 	[%rd11], %f8;
$L__BB0_13:
	mov.b32 	%r35, 0;
	st.shared.u32 	[%r7], %r35;
$L__BB0_14:
	bar.sync 	0;
	setp.lt.s32 	%p8, %r5, 2;
	@%p8 bra 	$L__BB0_19;
	shl.b32 	%r36, %r1, 1;
	add.s32 	%r13, %r36, 2;
	mov.u32 	%r45, %r5;
$L__BB0_16:
	shr.u32 	%r15, %r45, 1;
	mul.lo.s32 	%r16, %r15, %r13;
	setp.gt.s32 	%p9, %r16, %r5;
	@%p9 bra 	$L__BB0_18;
	sub.s32 	%r37, %r16, %r15;
	shl.b32 	%r38, %r37, 2;
	add.s32 	%r40, %r24, %r38;
	ld.shared.f32 	%f9, [%r40+-4];
	shl.b32 	%r41, %r15, 2;
	add.s32 	%r42, %r40, %r41;
	ld.shared.f32 	%f10, [%r42+-4];
	st.shared.f32 	[%r40+-4], %f10;
	add.f32 	%f11, %f9, %f10;
	st.shared.f32 	[%r42+-4], %f11;
$L__BB0_18:
	bar.sync 	0;
	setp.gt.u32 	%p10, %r45, 3;
	mov.u32 	%r45, %r15;
	@%p10 bra 	$L__BB0_16;
$L__BB0_19:
	setp.ge.s32 	%p11, %r3, %r17;
	@%p11 bra 	$L__BB0_24;
	ld.shared.f32 	%f15, [%r7];
	cvta.to.global.u64 	%rd12, %rd4;
	add.s64 	%rd2, %rd12, %rd8;
	st.global.f32 	[%rd2], %f15;
	setp.eq.s64 	%p12, %rd5, 0;
	@%p12 bra 	$L__BB0_22;
	ld.global.f32 	%f12, [%rd1];
	add.f32 	%f15, %f12, %f15;
	st.global.f32 	[%rd2], %f15;
$L__BB0_22:
	setp.eq.s64 	%p13, %rd6, 0;
	@%p13 bra 	$L__BB0_24;
	cvta.to.global.u64 	%rd14, %rd6;
	mul.wide.u32 	%rd15, %r2, 4;
	add.s64 	%rd16, %rd14, %rd15;
	ld.global.f32 	%f13, [%rd16];
	add.f32 	%f14, %f13, %f15;
	st.global.f32 	[%rd2], %f14;
$L__BB0_24:
	ret;

}


// ===== COMPILED SASS (sm_100) =====

	.target	sm_100

	.elftype	@"ET_EXEC"


//--------------------- .note.nv.tkinfo           --------------------------
	.section	.note.nv.tkinfo,"",@"SHT_NOTE"
	.sectionflags	@"SHF_NOTE_NV_TKINFO"
	.tkinfo
        /*0018*/ 	.word	0x00000002
        /*0030*/ 	.string	""
        /*0030*/ 	.string	"ptxas"
        /*0030*/ 	.string	"Cuda compilation tools, release 13.0, V13.0.88"
        /*0030*/ 	.string	"Build cuda_13.0.r13.0/compiler.36424714_0"
        /*0030*/ 	.string	"-arch sm_100 -m 64 "



//--------------------- .note.nv.cuinfo           --------------------------
	.section	.note.nv.cuinfo,"",@"SHT_NOTE"
	.sectionflags	@"SHF_NOTE_NV_CUINFO"
        /*0018*/ 	.short	0x0002
        /*001a*/ 	.short	0x0064
        /*001c*/ 	.short	0x0082
	.zero		2


//--------------------- .nv.info                  --------------------------
	.section	.nv.info,"",@"SHT_CUDA_INFO"
	.align	4


	//----- nvinfo : EIATTR_REGCOUNT
	.align		4
        /*0000*/ 	.byte	0x04, 0x2f
        /*0002*/ 	.short	(.L_1 - .L_0)
	.align		4
.L_0:
        /*0004*/ 	.word	index@(_Z10prefix_sumPKfPfS1_S1_i)
        /*0008*/ 	.word	0x00000010


	//----- nvinfo : EIATTR_FRAME_SIZE
	.align		4
.L_1:
        /*000c*/ 	.byte	0x04, 0x11
        /*000e*/ 	.short	(.L_3 - .L_2)
	.align		4
.L_2:
        /*0010*/ 	.word	index@(_Z10prefix_sumPKfPfS1_S1_i)
        /*0014*/ 	.word	0x00000000


	//----- nvinfo : EIATTR_MIN_STACK_SIZE
	.align		4
.L_3:
        /*0018*/ 	.byte	0x04, 0x12
        /*001a*/ 	.short	(.L_5 - .L_4)
	.align		4
.L_4:
        /*001c*/ 	.word	index@(_Z10prefix_sumPKfPfS1_S1_i)
        /*0020*/ 	.word	0x00000000
.L_5:


//--------------------- .nv.compat                --------------------------
	.section	.nv.compat,"",@"SHT_CUDA_COMPAT_INFO"
	.align	4
        /*0000*/ 	.byte	0x02, 0x09, 0x00, 0x00, 0x02, 0x02, 0x01, 0x00, 0x02, 0x05, 0x05, 0x00, 0x03, 0x07, 0x01, 0x01
        /*0010*/ 	.byte	0x02, 0x03, 0x00, 0x00, 0x02, 0x06, 0x01, 0x00, 0x04, 0x0b, 0x08, 0x00, 0x09, 0x00, 0x00, 0x00
        /*0020*/ 	.byte	0x00, 0x00, 0x00, 0x00


//--------------------- .nv.info._Z10prefix_sumPKfPfS1_S1_i --------------------------
	.section	.nv.info._Z10prefix_sumPKfPfS1_S1_i,"",@"SHT_CUDA_INFO"
	.sectionflags	@""
	.align	4


	//----- nvinfo : EIATTR_CUDA_API_VERSION
	.align		4
        /*0000*/ 	.byte	0x04, 0x37
        /*0002*/ 	.short	(.L_7 - .L_6)
.L_6:
        /*0004*/ 	.word	0x00000082


	//----- nvinfo : EIATTR_KPARAM_INFO
	.align		4
.L_7:
        /*0008*/ 	.byte	0x04, 0x17
        /*000a*/ 	.short	(.L_9 - .L_8)
.L_8:
        /*000c*/ 	.word	0x00000000
        /*0010*/ 	.short	0x0004
        /*0012*/ 	.short	0x0020
        /*0014*/ 	.byte	0x00, 0xf0, 0x11, 0x00


	//----- nvinfo : EIATTR_KPARAM_INFO
	.align		4
.L_9:
        /*0018*/ 	.byte	0x04, 0x17
        /*001a*/ 	.short	(.L_11 - .L_10)
.L_10:
        /*001c*/ 	.word	0x00000000
        /*0020*/ 	.short	0x0003
        /*0022*/ 	.short	0x0018
        /*0024*/ 	.byte	0x00, 0xf5, 0x21, 0x00


	//----- nvinfo : EIATTR_KPARAM_INFO
	.align		4
.L_11:
        /*0028*/ 	.byte	0x04, 0x17
        /*002a*/ 	.short	(.L_13 - .L_12)
.L_12:
        /*002c*/ 	.word	0x00000000
        /*0030*/ 	.short	0x0002
        /*0032*/ 	.short	0x0010
        /*0034*/ 	.byte	0x00, 0xf5, 0x21, 0x00


	//----- nvinfo : EIATTR_KPARAM_INFO
	.align		4
.L_13:
        /*0038*/ 	.byte	0x04, 0x17
        /*003a*/ 	.short	(.L_15 - .L_14)
.L_14:
        /*003c*/ 	.word	0x00000000
        /*0040*/ 	.short	0x0001
        /*0042*/ 	.short	0x0008
        /*0044*/ 	.byte	0x00, 0xf5, 0x21, 0x00


	//----- nvinfo : EIATTR_KPARAM_INFO
	.align		4
.L_15:
        /*0048*/ 	.byte	0x04, 0x17
        /*004a*/ 	.short	(.L_17 - .L_16)
.L_16:
        /*004c*/ 	.word	0x00000000
        /*0050*/ 	.short	0x0000
        /*0052*/ 	.short	0x0000
        /*0054*/ 	.byte	0x00, 0xf5, 0x21, 0x00


	//----- nvinfo : EIATTR_SPARSE_MMA_MASK
	.align		4
.L_17:
        /*0058*/ 	.byte	0x03, 0x50
        /*005a*/ 	.short	0x0000


	//----- nvinfo : EIATTR_MAXREG_COUNT
	.align		4
        /*005c*/ 	.byte	0x03, 0x1b
        /*005e*/ 	.short	0x00ff


	//----- nvinfo : EIATTR_NUM_BARRIERS
	.align		4
        /*0060*/ 	.byte	0x02, 0x4c
        /*0062*/ 	.byte	0x01
	.zero		1


	//----- nvinfo : EIATTR_MERCURY_ISA_VERSION
	.align		4
        /*0064*/ 	.byte	0x03, 0x5f
        /*0066*/ 	.short	0x0101


	//----- nvinfo : EIATTR_VRC_CTA_INIT_COUNT
	.align		4
        /*0068*/ 	.byte	0x02, 0x4a
	.zero		1
	.zero		1


	//----- nvinfo : EIATTR_EXIT_INSTR_OFFSETS
	.align		4
        /*006c*/ 	.byte	0x04, 0x1c
        /*006e*/ 	.short	(.L_19 - .L_18)


	//   ....[0]....
.L_18:
        /*0070*/ 	.word	0x000004f0


	//   ....[1]....
        /*0074*/ 	.word	0x000005e0


	//   ....[2]....
        /*0078*/ 	.word	0x00000640


	//----- nvinfo : EIATTR_CRS_STACK_SIZE
	.align		4
.L_19:
        /*007c*/ 	.byte	0x04, 0x1e
        /*007e*/ 	.short	(.L_21 - .L_20)
.L_20:
        /*0080*/ 	.word	0x00000000


	//----- nvinfo : EIATTR_CBANK_PARAM_SIZE
	.align		4
.L_21:
        /*0084*/ 	.byte	0x03, 0x19
        /*0086*/ 	.short	0x0024


	//----- nvinfo : EIATTR_PARAM_CBANK
	.align		4
        /*0088*/ 	.byte	0x04, 0x0a
        /*008a*/ 	.short	(.L_23 - .L_22)
	.align		4
.L_22:
        /*008c*/ 	.word	index@(.nv.constant0._Z10prefix_sumPKfPfS1_S1_i)
        /*0090*/ 	.short	0x0380
        /*0092*/ 	.short	0x0024


	//----- nvinfo : EIATTR_SW_WAR
	.align		4
.L_23:
        /*0094*/ 	.byte	0x04, 0x36
        /*0096*/ 	.short	(.L_25 - .L_24)
.L_24:
        /*0098*/ 	.word	0x00000008
.L_25:


//--------------------- .nv.callgraph             --------------------------
	.section	.nv.callgraph,"",@"SHT_CUDA_CALLGRAPH"
	.align	4
	.sectionentsize	8
	.align		4
        /*0000*/ 	.word	0x00000000
	.align		4
        /*0004*/ 	.word	0xffffffff
	.align		4
        /*0008*/ 	.word	0x00000000
	.align		4
        /*000c*/ 	.word	0xfffffffe
	.align		4
        /*0010*/ 	.word	0x00000000
	.align		4
        /*0014*/ 	.word	0xfffffffd
	.align		4
        /*0018*/ 	.word	0x00000000
	.align		4
        /*001c*/ 	.word	0xfffffffc


//--------------------- .text._Z10prefix_sumPKfPfS1_S1_i --------------------------
	.section	.text._Z10prefix_sumPKfPfS1_S1_i,"ax",@progbits
	.align	128
        .global         _Z10prefix_sumPKfPfS1_S1_i
        .type           _Z10prefix_sumPKfPfS1_S1_i,@function
        .size           _Z10prefix_sumPKfPfS1_S1_i,(.L_x_9 - _Z10prefix_sumPKfPfS1_S1_i)
        .other          _Z10prefix_sumPKfPfS1_S1_i,@"STO_CUDA_ENTRY STV_DEFAULT"
_Z10prefix_sumPKfPfS1_S1_i:
.text._Z10prefix_sumPKfPfS1_S1_i:
[----:B------:R-:W-:Y:S01]  /*0000*/  LDC R1, c[0x0][0x37c] ;  /* 0x0000df00ff017b82 */ /* 0x000fe20000000800 */
[----:B------:R-:W0:Y:S01]  /*0010*/  S2R R0, SR_CTAID.X ;  /* 0x0000000000007919 */ /* 0x000e220000002500 */
[----:B------:R-:W1:Y:S06]  /*0020*/  LDCU UR4, c[0x0][0x360] ;  /* 0x00006c00ff0477ac */ /* 0x000e6c0008000800 */
[----:B------:R-:W0:Y:S01]  /*0030*/  LDC R5, c[0x0][0x3a0] ;  /* 0x0000e800ff057b82 */ /* 0x000e220000000800 */
[----:B------:R-:W2:Y:S01]  /*0040*/  S2R R13, SR_TID.X ;  /* 0x00000000000d7919 */ /* 0x000ea20000002100 */
[----:B-1----:R-:W-:-:S06]  /*0050*/  UIADD3 UR5, UPT, UPT, -UR4, URZ, URZ ;  /* 0x000000ff04057290 */ /* 0x002fcc000fffe1ff */
[C---:B0-----:R-:W-:Y:S02]  /*0060*/  IMAD R2, R0.reuse, UR5, R5 ;  /* 0x0000000500027c24 */ /* 0x041fe4000f8e0205 */
[----:B--2---:R-:W-:-:S03]  /*0070*/  IMAD R4, R0, UR4, R13 ;  /* 0x0000000400047c24 */ /* 0x004fc6000f8e020d */
[----:B------:R-:W-:Y:S01]  /*0080*/  VIMNMX.RELU R2, PT, PT, R2, 0x200, PT ;  /* 0x0000020002027848 */ /* 0x000fe20003fe1100 */
[----:B------:R-:W-:-:S06]  /*0090*/  UMOV UR4, 0x1 ;  /* 0x0000000100047882 */ /* 0x000fcc0000000000 */
.L_x_0:
[----:B------:R-:W-:Y:S01]  /*00a0*/  ISETP.LE.AND P0, PT, R2, UR4, PT ;  /* 0x0000000402007c0c */ /* 0x000fe2000bf03270 */
[----:B------:R-:W-:Y:S01]  /*00b0*/  UMOV UR6, UR4 ;  /* 0x0000000400067c82 */ /* 0x000fe20008000000 */
[----:B------:R-:W-:-:S11]  /*00c0*/  USHF.L.U32 UR4, UR4, 0x1, URZ ;  /* 0x0000000104047899 */ /* 0x000fd600080006ff */
[----:B------:R-:W-:Y:S05]  /*00d0*/  @!P0 BRA `(.L_x_0) ;  /* 0xfffffffc00f08947 */ /* 0x000fea000383ffff */
[----:B------:R-:W0:Y:S01]  /*00e0*/  LDC.64 R2, c[0x0][0x380] ;  /* 0x0000e000ff027b82 */ /* 0x000e220000000a00 */
[----:B------:R-:W1:Y:S01]  /*00f0*/  LDCU.64 UR8, c[0x0][0x358] ;  /* 0x00006b00ff0877ac */ /* 0x000e620008000a00 */
[C---:B------:R-:W-:Y:S01]  /*0100*/  ISETP.GE.AND P0, PT, R4.reuse, R5, PT ;  /* 0x000000050400720c */ /* 0x040fe20003f06270 */
[----:B0-----:R-:W-:-:S12]  /*0110*/  IMAD.WIDE R2, R4, 0x4, R2 ;  /* 0x0000000404027825 */ /* 0x001fd800078e0202 */
[----:B-1----:R-:W2:Y:S01]  /*0120*/  @!P0 LDG.E R6, desc[UR8][R2.64] ;  /* 0x0000000802068981 */ /* 0x002ea2000c1e1900 */
[----:B------:R-:W0:Y:S01]  /*0130*/  S2UR UR5, SR_CgaCtaId ;  /* 0x00000000000579c3 */ /* 0x000e220000008800 */
[----:B------:R-:W-:Y:S01]  /*0140*/  UMOV UR4, 0x400 ;  /* 0x0000040000047882 */ /* 0x000fe20000000000 */
[----:B------:R-:W-:Y:S02]  /*0150*/  UISETP.GE.U32.AND UP0, UPT, UR6, 0x2, UPT ;  /* 0x000000020600788c */ /* 0x000fe4000bf06070 */
[----:B0-----:R-:W-:-:S06]  /*0160*/  ULEA UR4, UR5, UR4, 0x18 ;  /* 0x0000000405047291 */ /* 0x001fcc000f8ec0ff */
[----:B------:R-:W-:-:S05]  /*0170*/  LEA R5, R13, UR4, 0x2 ;  /* 0x000000040d057c11 */ /* 0x000fca000f8e10ff */
[----:B--2---:R0:W-:Y:S04]  /*0180*/  @!P0 STS [R5], R6 ;  /* 0x0000000605008388 */ /* 0x0041e80000000800 */
[----:B------:R0:W-:Y:S01]  /*0190*/  @P0 STS [R5], RZ ;  /* 0x000000ff05000388 */ /* 0x0001e20000000800 */
[----:B------:R-:W-:Y:S06]  /*01a0*/  BAR.SYNC.DEFER_BLOCKING 0x0 ;  /* 0x0000000000007b1d */ /* 0x000fec0000010000 */
[----:B------:R-:W-:Y:S05]  /*01b0*/  BRA.U !UP0, `(.L_x_1) ;  /* 0x0000000108407547 */ /* 0x000fea000b800000 */
[----:B0-----:R-:W-:Y:S01]  /*01c0*/  LEA R6, R13, 0x2, 0x1 ;  /* 0x000000020d067811 */ /* 0x001fe200078e08ff */
[----:B------:R-:W-:Y:S01]  /*01d0*/  IMAD.MOV.U32 R7, RZ, RZ, 0x1 ;  /* 0x00000001ff077424 */ /* 0x000fe200078e00ff */
[----:B------:R-:W-:-:S12]  /*01e0*/  USHF.R.U32.HI UR5, URZ, 0x1, UR6 ;  /* 0x00000001ff057899 */ /* 0x000fd80008011606 */
.L_x_2:
[----:B------:R-:W-:-:S05]  /*01f0*/  IMAD R8, R6, R7, RZ ;  /* 0x0000000706087224 */ /* 0x000fca00078e02ff */
[----:B------:R-:W-:-:S13]  /*0200*/  ISETP.GT.AND P0, PT, R8, UR6, PT ;  /* 0x0000000608007c0c */ /* 0x000fda000bf04270 */
[----:B------:R-:W-:-:S05]  /*0210*/  @!P0 IMAD.IADD R8, R8, 0x1, -R7 ;  /* 0x0000000108088824 */ /* 0x000fca00078e0a07 */
[----:B------:R-:W-:-:S05]  /*0220*/  @!P0 LEA R8, R8, UR4, 0x2 ;  /* 0x0000000408088c11 */ /* 0x000fca000f8e10ff */
[C---:B------:R-:W-:Y:S02]  /*0230*/  @!P0 IMAD R9, R7.reuse, 0x4, R8 ;  /* 0x0000000407098824 */ /* 0x040fe400078e0208 */
[----:B------:R-:W-:Y:S01]  /*0240*/  @!P0 LDS R8, [R8+-0x4] ;  /* 0xfffffc0008088984 */ /* 0x000fe20000000800 */
[----:B------:R-:W-:-:S03]  /*0250*/  IMAD.SHL.U32 R7, R7, 0x2, RZ ;  /* 0x0000000207077824 */ /* 0x000fc600078e00ff */
[----:B------:R-:W0:Y:S02]  /*0260*/  @!P0 LDS R11, [R9+-0x4] ;  /* 0xfffffc00090b8984 */ /* 0x000e240000000800 */
[----:B0-----:R-:W-:-:S05]  /*0270*/  @!P0 FADD R10, R8, R11 ;  /* 0x0000000b080a8221 */ /* 0x001fca0000000000 */
[----:B------:R1:W-:Y:S01]  /*0280*/  @!P0 STS [R9+-0x4], R10 ;  /* 0xfffffc0a09008388 */ /* 0x0003e20000000800 */
[----:B------:R-:W-:Y:S01]  /*0290*/  BAR.SYNC.DEFER_BLOCKING 0x0 ;  /* 0x0000000000007b1d */ /* 0x000fe20000010000 */
[----:B------:R-:W-:-:S13]  /*02a0*/  ISETP.GT.AND P0, PT, R7, UR5, PT ;  /* 0x0000000507007c0c */ /* 0x000fda000bf04270 */
[----:B-1----:R-:W-:Y:S05]  /*02b0*/  @!P0 BRA `(.L_x_2) ;  /* 0xfffffffc00cc8947 */ /* 0x002fea000383ffff */
.L_x_1:
[----:B------:R-:W-:Y:S01]  /*02c0*/  UIADD3 UR5, UPT, UPT, UR6, -0x1, URZ ;  /* 0xffffffff06057890 */ /* 0x000fe2000fffe0ff */
[----:B------:R-:W-:Y:S05]  /*02d0*/  BSSY.RECONVERGENT B0, `(.L_x_3) ;  /* 0x000000b000007945 */ /* 0x000fea0003800200 */
[----:B------:R-:W-:-:S13]  /*02e0*/  ISETP.NE.AND P0, PT, R13, UR5, PT ;  /* 0x000000050d007c0c */ /* 0x000fda000bf05270 */
[----:B------:R-:W-:Y:S05]  /*02f0*/  @P0 BRA `(.L_x_4) ;  /* 0x0000000000200947 */ /* 0x000fea0003800000 */
[----:B0-----:R-:W0:Y:S02]  /*0300*/  LDC.64 R6, c[0x0][0x390] ;  /* 0x0000e400ff067b82 */ /* 0x001e240000000a00 */
[----:B0-----:R-:W-:-:S04]  /*0310*/  ISETP.NE.U32.AND P0, PT, R6, RZ, PT ;  /* 0x000000ff0600720c */ /* 0x001fc80003f05070 */
[----:B------:R-:W-:-:S13]  /*0320*/  ISETP.NE.AND.EX P0, PT, R7, RZ, PT, P0 ;  /* 0x000000ff0700720c */ /* 0x000fda0003f05300 */
[----:B------:R-:W0:Y:S01]  /*0330*/  @P0 LDS R9, [R5] ;  /* 0x0000000005090984 */ /* 0x000e220000000800 */
[----:B------:R-:W1:Y:S03]  /*0340*/  @P0 LDC.64 R6, c[0x0][0x390] ;  /* 0x0000e400ff060b82 */ /* 0x000e660000000a00 */
[----:B------:R2:W-:Y:S01]  /*0350*/  STS [R5], RZ ;  /* 0x000000ff05007388 */ /* 0x0005e20000000800 */
[----:B-1----:R-:W-:-:S05]  /*0360*/  @P0 IMAD.WIDE.U32 R6, R0, 0x4, R6 ;  /* 0x0000000400060825 */ /* 0x002fca00078e0006 */
[----:B0-----:R2:W-:Y:S02]  /*0370*/  @P0 STG.E desc[UR8][R6.64], R9 ;  /* 0x0000000906000986 */ /* 0x0015e4000c101908 */
.L_x_4:
[----:B------:R-:W-:Y:S05]  /*0380*/  BSYNC.RECONVERGENT B0 ;  /* 0x0000000000007941 */ /* 0x000fea0003800200 */
.L_x_3:
[----:B------:R-:W-:Y:S01]  /*0390*/  BAR.SYNC.DEFER_BLOCKING 0x0 ;  /* 0x0000000000007b1d */ /* 0x000fe20000010000 */
[----:B------:R-:W-:-:S09]  /*03a0*/  UISETP.GE.AND UP0, UPT, UR6, 0x2, UPT ;  /* 0x000000020600788c */ /* 0x000fd2000bf06270 */
[----:B------:R-:W-:Y:S05]  /*03b0*/  BRA.U !UP0, `(.L_x_5) ;  /* 0x0000000108447547 */ /* 0x000fea000b800000 */
[----:B------:R-:W-:Y:S02]  /*03c0*/  LEA R13, R13, 0x2, 0x1 ;  /* 0x000000020d0d7811 */ /* 0x000fe400078e08ff */
[----:B0-2---:R-:W-:-:S07]  /*03d0*/  MOV R6, UR6 ;  /* 0x0000000600067c02 */ /* 0x005fce0008000f00 */
.L_x_6:
[----:B------:R-:W-:-:S05]  /*03e0*/  SHF.R.U32.HI R12, RZ, 0x1, R6 ;  /* 0x00000001ff0c7819 */ /* 0x000fca0000011606 */
[----:B------:R-:W-:-:S05]  /*03f0*/  IMAD R7, R13, R12, RZ ;  /* 0x0000000c0d077224 */ /* 0x000fca00078e02ff */
[----:B------:R-:W-:-:S13]  /*0400*/  ISETP.GT.AND P0, PT, R7, UR6, PT ;  /* 0x0000000607007c0c */ /* 0x000fda000bf04270 */
[----:B------:R-:W-:-:S05]  /*0410*/  @!P0 IMAD.IADD R7, R7, 0x1, -R12 ;  /* 0x0000000107078824 */ /* 0x000fca00078e0a0c */
[----:B------:R-:W-:-:S05]  /*0420*/  @!P0 LEA R7, R7, UR4, 0x2 ;  /* 0x0000000407078c11 */ /* 0x000fca000f8e10ff */
[----:B------:R-:W-:Y:S01]  /*0430*/  @!P0 IMAD R9, R12, 0x4, R7 ;  /* 0x000000040c098824 */ /* 0x000fe200078e0207 */
[----:B------:R-:W-:Y:S04]  /*0440*/  @!P0 LDS R8, [R7+-0x4] ;  /* 0xfffffc0007088984 */ /* 0x000fe80000000800 */
[----:B------:R-:W0:Y:S02]  /*0450*/  @!P0 LDS R10, [R9+-0x4] ;  /* 0xfffffc00090a8984 */ /* 0x000e240000000800 */
[----:B0-----:R-:W-:Y:S02]  /*0460*/  @!P0 FADD R8, R8, R10 ;  /* 0x0000000a08088221 */ /* 0x001fe40000000000 */
[----:B------:R1:W-:Y:S04]  /*0470*/  @!P0 STS [R7+-0x4], R10 ;  /* 0xfffffc0a07008388 */ /* 0x0003e80000000800 */
[----:B------:R1:W-:Y:S01]  /*0480*/  @!P0 STS [R9+-0x4], R8 ;  /* 0xfffffc0809008388 */ /* 0x0003e20000000800 */
[----:B------:R-:W-:Y:S01]  /*0490*/  BAR.SYNC.DEFER_BLOCKING 0x0 ;  /* 0x0000000000007b1d */ /* 0x000fe20000010000 */
[----:B------:R-:W-:-:S02]  /*04a0*/  ISETP.GT.U32.AND P0, PT, R6, 0x3, PT ;  /* 0x000000030600780c */ /* 0x000fc40003f04070 */
[----:B------:R-:W-:-:S11]  /*04b0*/  MOV R6, R12 ;  /* 0x0000000c00067202 */ /* 0x000fd60000000f00 */
[----:B-1----:R-:W-:Y:S05]  /*04c0*/  @P0 BRA `(.L_x_6) ;  /* 0xfffffffc00c40947 */ /* 0x002fea000383ffff */
.L_x_5:
[----:B------:R-:W1:Y:S02]  /*04d0*/  LDCU UR5, c[0x0][0x3a0] ;  /* 0x00007400ff0577ac */ /* 0x000e640008000800 */
[----:B-1----:R-:W-:-:S13]  /*04e0*/  ISETP.GE.AND P0, PT, R4, UR5, PT ;  /* 0x0000000504007c0c */ /* 0x002fda000bf06270 */
[----:B------:R-:W-:Y:S05]  /*04f0*/  @P0 EXIT ;  /* 0x000000000000094d */ /* 0x000fea0003800000 */
[----:B0-2---:R-:W0:Y:S01]  /*0500*/  LDS R5, [R5] ;  /* 0x0000000005057984 */ /* 0x005e220000000800 */
[----:B------:R-:W1:Y:S01]  /*0510*/  LDC.64 R6, c[0x0][0x388] ;  /* 0x0000e200ff067b82 */ /* 0x000e620000000a00 */
[----:B------:R-:W2:Y:S02]  /*0520*/  LDCU.64 UR4, c[0x0][0x390] ;  /* 0x00007200ff0477ac */ /* 0x000ea40008000a00 */
[----:B--2---:R-:W-:-:S04]  /*0530*/  UISETP.NE.U32.AND UP0, UPT, UR4, URZ, UPT ;  /* 0x000000ff0400728c */ /* 0x004fc8000bf05070 */
[----:B------:R-:W-:Y:S01]  /*0540*/  UISETP.NE.AND.EX UP0, UPT, UR5, URZ, UPT, UP0 ;  /* 0x000000ff0500728c */ /* 0x000fe2000bf05300 */
[----:B-1----:R-:W-:-:S05]  /*0550*/  IMAD.WIDE R6, R4, 0x4, R6 ;  /* 0x0000000404067825 */ /* 0x002fca00078e0206 */
[----:B0-----:R0:W-:Y:S03]  /*0560*/  STG.E desc[UR8][R6.64], R5 ;  /* 0x0000000506007986 */ /* 0x0011e6000c101908 */
[----:B------:R-:W-:Y:S05]  /*0570*/  BRA.U !UP0, `(.L_x_7) ;  /* 0x00000001080c7547 */ /* 0x000fea000b800000 */
[----:B------:R-:W0:Y:S02]  /*0580*/  LDG.E R2, desc[UR8][R2.64] ;  /* 0x0000000802027981 */ /* 0x000e24000c1e1900 */
[----:B0-----:R-:W-:-:S05]  /*0590*/  FADD R5, R5, R2 ;  /* 0x0000000205057221 */ /* 0x001fca0000000000 */
[----:B------:R1:W-:Y:S02]  /*05a0*/  STG.E desc[UR8][R6.64], R5 ;  /* 0x0000000506007986 */ /* 0x0003e4000c101908 */
.L_x_7:
[----:B------:R-:W2:Y:S02]  /*05b0*/  LDCU.64 UR4, c[0x0][0x398] ;  /* 0x00007300ff0477ac */ /* 0x000ea40008000a00 */
[----:B--2---:R-:W-:-:S04]  /*05c0*/  ISETP.NE.U32.AND P0, PT, RZ, UR4, PT ;  /* 0x00000004ff007c0c */ /* 0x004fc8000bf05070 */
[----:B------:R-:W-:-:S13]  /*05d0*/  ISETP.NE.AND.EX P0, PT, RZ, UR5, PT, P0 ;  /* 0x00000005ff007c0c */ /* 0x000fda000bf05300 */
[----:B------:R-:W-:Y:S05]  /*05e0*/  @!P0 EXIT ;  /* 0x000000000000894d */ /* 0x000fea0003800000 */
[----:B------:R-:W2:Y:S02]  /*05f0*/  LDC.64 R2, c[0x0][0x398] ;  /* 0x0000e600ff027b82 */ /* 0x000ea40000000a00 */
[----:B--2---:R-:W-:-:S06]  /*0600*/  IMAD.WIDE.U32 R2, R0, 0x4, R2 ;  /* 0x0000000400027825 */ /* 0x004fcc00078e0002 */
[----:B------:R-:W0:Y:S02]  /*0610*/  LDG.E R2, desc[UR8][R2.64] ;  /* 0x0000000802027981 */ /* 0x000e24000c1e1900 */
[----:B01----:R-:W-:-:S05]  /*0620*/  FADD R5, R2, R5 ;  /* 0x0000000502057221 */ /* 0x003fca0000000000 */
[----:B------:R-:W-:Y:S01]  /*0630*/  STG.E desc[UR8][R6.64], R5 ;  /* 0x0000000506007986 */ /* 0x000fe2000c101908 */
[----:B------:R-:W-:Y:S05]  /*0640*/  EXIT ;  /* 0x000000000000794d */ /* 0x000fea0003800000 */
.L_x_8:
[----:B------:R-:W-:-:S00]  /*0650*/  BRA `(.L_x_8) ;  /* 0xfffffffc00fc7947 */ /* 0x000fc0000383ffff */
[----:B------:R-:W-:-:S00]  /*0660*/  NOP ;  /* 0x0000000000007918 */ /* 0x000fc00000000000 */
        /* <DEDUP_REMOVED lines=9> */
.L_x_9:


//--------------------- .nv.shared._Z10prefix_sumPKfPfS1_S1_i --------------------------
	.section	.nv.shared._Z10prefix_sumPKfPfS1_S1_i,"aw",@nobits
	.sectionflags	@""
	.align	4
.nv.shared._Z10prefix_sumPKfPfS1_S1_i:
	.zero		3072


//--------------------- .nv.shared.reserved.0     --------------------------
	.section	.nv.shared.reserved.0,"aw",@nobits
	.weak		__nv_reservedSMEM_offset_0_alias
	.size		__nv_reservedSMEM_offset_0_alias, 0, 64
	.other		__nv_reservedSMEM_offset_0_alias,@"STO_CUDA_RESERVED_SHARED STV_DEFAULT"
__nv_reservedSMEM_offset_0_alias:
	.zero		0
	.zero		64


//--------------------- .nv.constant0._Z10prefix_sumPKfPfS1_S1_i --------------------------
	.section	.nv.constant0._Z10prefix_sumPKfPfS1_S1_i,"a",@progbits
	.sectionflags	@""
	.align	4
.nv.constant0._Z10prefix_sumPKfPfS1_S1_i:
	.zero		932


//--------------------- SYMBOLS --------------------------

	.type		.nv.reservedSmem.offset0,@object
	.size		.nv.reservedSmem.offset0,0x4
	.type		.nv.reservedSmem.cap,@object
	.size		.nv.reservedSmem.cap,0x4
